//
// Generated by NVIDIA NVVM Compiler
//
// Compiler Build ID: CL-36424714
// Cuda compilation tools, release 13.0, V13.0.88
// Based on NVVM 20.0.0
//

.version 9.0
.target sm_100
.address_size 64

	// .globl	_Z14MatrixMultiplyPfS_S_iii

.visible .entry _Z14MatrixMultiplyPfS_S_iii(
	.param .u64 .ptr .align 1 _Z14MatrixMultiplyPfS_S_iii_param_0,
	.param .u64 .ptr .align 1 _Z14MatrixMultiplyPfS_S_iii_param_1,
	.param .u64 .ptr .align 1 _Z14MatrixMultiplyPfS_S_iii_param_2,
	.param .u32 _Z14MatrixMultiplyPfS_S_iii_param_3,
	.param .u32 _Z14MatrixMultiplyPfS_S_iii_param_4,
	.param .u32 _Z14MatrixMultiplyPfS_S_iii_param_5
)
{
	.reg .pred 	%p<4>;
	.reg .b32 	%r<19>;
	.reg .b32 	%f<4>;
	.reg .b64 	%rd<13>;

	ld.param.u64 	%rd4, [_Z14MatrixMultiplyPfS_S_iii_param_0];
	ld.param.u64 	%rd5, [_Z14MatrixMultiplyPfS_S_iii_param_1];
	ld.param.u64 	%rd6, [_Z14MatrixMultiplyPfS_S_iii_param_2];
	ld.param.u32 	%r7, [_Z14MatrixMultiplyPfS_S_iii_param_3];
	ld.param.u32 	%r5, [_Z14MatrixMultiplyPfS_S_iii_param_4];
	ld.param.u32 	%r18, [_Z14MatrixMultiplyPfS_S_iii_param_5];
	mov.u32 	%r8, %tid.x;
	mov.u32 	%r9, %ntid.x;
	mov.u32 	%r10, %ctaid.x;
	mad.lo.s32 	%r1, %r9, %r10, %r8;
	mov.u32 	%r11, %tid.y;
	mov.u32 	%r12, %ntid.y;
	mov.u32 	%r13, %ctaid.y;
	mad.lo.s32 	%r2, %r12, %r13, %r11;
	min.s32 	%r14, %r7, %r5;
	setp.le.s32 	%p1, %r14, %r2;
	setp.lt.s32 	%p2, %r18, 1;
	or.pred  	%p3, %p1, %p2;
	@%p3 bra 	$L__BB0_3;
	cvta.to.global.u64 	%rd7, %rd6;
	mad.lo.s32 	%r15, %r5, %r2, %r1;
	mul.wide.s32 	%rd8, %r15, 4;
	add.s64 	%rd1, %rd7, %rd8;
	cvta.to.global.u64 	%rd2, %rd4;
	cvta.to.global.u64 	%rd3, %rd5;
$L__BB0_2:
	mad.lo.s32 	%r16, %r18, %r2, %r18;
	mul.wide.u32 	%rd9, %r16, 4;
	add.s64 	%rd10, %rd2, %rd9;
	ld.global.f32 	%f1, [%rd10];
	mad.lo.s32 	%r17, %r18, %r5, %r1;
	mul.wide.s32 	%rd11, %r17, 4;
	add.s64 	%rd12, %rd3, %rd11;
	ld.global.f32 	%f2, [%rd12];
	mul.f32 	%f3, %f1, %f2;
	st.global.f32 	[%rd1], %f3;
	add.s32 	%r18, %r18, 1;
	bra.uni 	$L__BB0_2;
$L__BB0_3:
	ret;

}


// ===== COMPILED SASS (sm_100) =====

	.target	sm_100

	.elftype	@"ET_EXEC"


//--------------------- .note.nv.tkinfo           --------------------------
	.section	.note.nv.tkinfo,"",@"SHT_NOTE"
	.sectionflags	@"SHF_NOTE_NV_TKINFO"
	.tkinfo
        /*0018*/ 	.word	0x00000002
        /*0030*/ 	.string	""
        /*0030*/ 	.string	"ptxas"
        /*0030*/ 	.string	"Cuda compilation tools, release 13.0, V13.0.88"
        /*0030*/ 	.string	"Build cuda_13.0.r13.0/compiler.36424714_0"
        /*0030*/ 	.string	"-arch sm_100 -m 64 "



//--------------------- .note.nv.cuinfo           --------------------------
	.section	.note.nv.cuinfo,"",@"SHT_NOTE"
	.sectionflags	@"SHF_NOTE_NV_CUINFO"
        /*0018*/ 	.short	0x0002
        /*001a*/ 	.short	0x0064
        /*001c*/ 	.short	0x0082
	.zero		2


//--------------------- .nv.info                  --------------------------
	.section	.nv.info,"",@"SHT_CUDA_INFO"
	.align	4


	//----- nvinfo : EIATTR_REGCOUNT
	.align		4
        /*0000*/ 	.byte	0x04, 0x2f
        /*0002*/ 	.short	(.L_1 - .L_0)
	.align		4
.L_0:
        /*0004*/ 	.word	index@(_Z14MatrixMultiplyPfS_S_iii)
        /*0008*/ 	.word	0x00000012


	//----- nvinfo : EIATTR_FRAME_SIZE
	.align		4
.L_1:
        /*000c*/ 	.byte	0x04, 0x11
        /*000e*/ 	.short	(.L_3 - .L_2)
	.align		4
.L_2:
        /*0010*/ 	.word	index@(_Z14MatrixMultiplyPfS_S_iii)
        /*0014*/ 	.word	0x00000000


	//----- nvinfo : EIATTR_MIN_STACK_SIZE
	.align		4
.L_3:
        /*0018*/ 	.byte	0x04, 0x12
        /*001a*/ 	.short	(.L_5 - .L_4)
	.align		4
.L_4:
        /*001c*/ 	.word	index@(_Z14MatrixMultiplyPfS_S_iii)
        /*0020*/ 	.word	0x00000000
.L_5:


//--------------------- .nv.compat                --------------------------
	.section	.nv.compat,"",@"SHT_CUDA_COMPAT_INFO"
	.align	4
        /*0000*/ 	.byte	0x02, 0x09, 0x00, 0x00, 0x02, 0x02, 0x01, 0x00, 0x02, 0x05, 0x05, 0x00, 0x03, 0x07, 0x01, 0x01
        /*0010*/ 	.byte	0x02, 0x03, 0x00, 0x00, 0x02, 0x06, 0x01, 0x00, 0x04, 0x0b, 0x08, 0x00, 0x09, 0x00, 0x00, 0x00
        /*0020*/ 	.byte	0x00, 0x00, 0x00, 0x00


//--------------------- .nv.info._Z14MatrixMultiplyPfS_S_iii --------------------------
	.section	.nv.info._Z14MatrixMultiplyPfS_S_iii,"",@"SHT_CUDA_INFO"
	.sectionflags	@""
	.align	4


	//----- nvinfo : EIATTR_CUDA_API_VERSION
	.align		4
        /*0000*/ 	.byte	0x04, 0x37
        /*0002*/ 	.short	(.L_7 - .L_6)
.L_6:
        /*0004*/ 	.word	0x00000082


	//----- nvinfo : EIATTR_KPARAM_INFO
	.align		4
.L_7:
        /*0008*/ 	.byte	0x04, 0x17
        /*000a*/ 	.short	(.L_9 - .L_8)
.L_8:
        /*000c*/ 	.word	0x00000000
        /*0010*/ 	.short	0x0005
        /*0012*/ 	.short	0x0020
        /*0014*/ 	.byte	0x00, 0xf0, 0x11, 0x00


	//----- nvinfo : EIATTR_KPARAM_INFO
	.align		4
.L_9:
        /*0018*/ 	.byte	0x04, 0x17
        /*001a*/ 	.short	(.L_11 - .L_10)
.L_10:
        /*001c*/ 	.word	0x00000000
        /*0020*/ 	.short	0x0004
        /*0022*/ 	.short	0x001c
        /*0024*/ 	.byte	0x00, 0xf0, 0x11, 0x00


	//----- nvinfo : EIATTR_KPARAM_INFO
	.align		4
.L_11:
        /*0028*/ 	.byte	0x04, 0x17
        /*002a*/ 	.short	(.L_13 - .L_12)
.L_12:
        /*002c*/ 	.word	0x00000000
        /*0030*/ 	.short	0x0003
        /*0032*/ 	.short	0x0018
        /*0034*/ 	.byte	0x00, 0xf0, 0x11, 0x00


	//----- nvinfo : EIATTR_KPARAM_INFO
	.align		4
.L_13:
        /*0038*/ 	.byte	0x04, 0x17
        /*003a*/ 	.short	(.L_15 - .L_14)
.L_14:
        /*003c*/ 	.word	0x00000000
        /*0040*/ 	.short	0x0002
        /*0042*/ 	.short	0x0010
        /*0044*/ 	.byte	0x00, 0xf5, 0x21, 0x00


	//----- nvinfo : EIATTR_KPARAM_INFO
	.align		4
.L_15:
        /*0048*/ 	.byte	0x04, 0x17
        /*004a*/ 	.short	(.L_17 - .L_16)
.L_16:
        /*004c*/ 	.word	0x00000000
        /*0050*/ 	.short	0x0001
        /*0052*/ 	.short	0x0008
        /*0054*/ 	.byte	0x00, 0xf5, 0x21, 0x00


	//----- nvinfo : EIATTR_KPARAM_INFO
	.align		4
.L_17:
        /*0058*/ 	.byte	0x04, 0x17
        /*005a*/ 	.short	(.L_19 - .L_18)
.L_18:
        /*005c*/ 	.word	0x00000000
        /*0060*/ 	.short	0x0000
        /*0062*/ 	.short	0x0000
        /*0064*/ 	.byte	0x00, 0xf5, 0x21, 0x00


	//----- nvinfo : EIATTR_SPARSE_MMA_MASK
	.align		4
.L_19:
        /*0068*/ 	.byte	0x03, 0x50
        /*006a*/ 	.short	0x0000


	//----- nvinfo : EIATTR_MAXREG_COUNT
	.align		4
        /*006c*/ 	.byte	0x03, 0x1b
        /*006e*/ 	.short	0x00ff


	//----- nvinfo : EIATTR_MERCURY_ISA_VERSION
	.align		4
        /*0070*/ 	.byte	0x03, 0x5f
        /*0072*/ 	.short	0x0101


	//----- nvinfo : EIATTR_VRC_CTA_INIT_COUNT
	.align		4
        /*0074*/ 	.byte	0x02, 0x4a
	.zero		1
	.zero		1


	//----- nvinfo : EIATTR_EXIT_INSTR_OFFSETS
	.align		4
        /*0078*/ 	.byte	0x04, 0x1c
        /*007a*/ 	.short	(.L_21 - .L_20)


	//   ....[0]....
.L_20:
        /*007c*/ 	.word	0x00000110


	//----- nvinfo : EIATTR_CBANK_PARAM_SIZE
	.align		4
.L_21:
        /*0080*/ 	.byte	0x03, 0x19
        /*0082*/ 	.short	0x0024


	//----- nvinfo : EIATTR_PARAM_CBANK
	.align		4
        /*0084*/ 	.byte	0x04, 0x0a
        /*0086*/ 	.short	(.L_23 - .L_22)
	.align		4
.L_22:
        /*0088*/ 	.word	index@(.nv.constant0._Z14MatrixMultiplyPfS_S_iii)
        /*008c*/ 	.short	0x0380
        /*008e*/ 	.short	0x0024


	//----- nvinfo : EIATTR_SW_WAR
	.align		4
.L_23:
        /*0090*/ 	.byte	0x04, 0x36
        /*0092*/ 	.short	(.L_25 - .L_24)
.L_24:
        /*0094*/ 	.word	0x00000008
.L_25:


//--------------------- .nv.callgraph             --------------------------
	.section	.nv.callgraph,"",@"SHT_CUDA_CALLGRAPH"
	.align	4
	.sectionentsize	8
	.align		4
        /*0000*/ 	.word	0x00000000
	.align		4
        /*0004*/ 	.word	0xffffffff
	.align		4
        /*0008*/ 	.word	0x00000000
	.align		4
        /*000c*/ 	.word	0xfffffffe
	.align		4
        /*0010*/ 	.word	0x00000000
	.align		4
        /*0014*/ 	.word	0xfffffffd
	.align		4
        /*0018*/ 	.word	0x00000000
	.align		4
        /*001c*/ 	.word	0xfffffffc


//--------------------- .text._Z14MatrixMultiplyPfS_S_iii --------------------------
	.section	.text._Z14MatrixMultiplyPfS_S_iii,"ax",@progbits
	.align	128
        .global         _Z14MatrixMultiplyPfS_S_iii
        .type           _Z14MatrixMultiplyPfS_S_iii,@function
        .size           _Z14MatrixMultiplyPfS_S_iii,(.L_x_2 - _Z14MatrixMultiplyPfS_S_iii)
        .other          _Z14MatrixMultiplyPfS_S_iii,@"STO_CUDA_ENTRY STV_DEFAULT"
_Z14MatrixMultiplyPfS_S_iii:
.text._Z14MatrixMultiplyPfS_S_iii:
[----:B------:R-:W-:Y:S01]  /*0000*/  LDC R1, c[0x0][0x37c] ;  /* 0x0000df00ff017b82 */ /* 0x000fe20000000800 */
[----:B------:R-:W0:Y:S01]  /*0010*/  S2R R13, SR_TID.Y ;  /* 0x00000000000d7919 */ /* 0x000e220000002200 */
[----:B------:R-:W1:Y:S06]  /*0020*/  LDCU.64 UR4, c[0x0][0x398] ;  /* 0x00007300ff0477ac */ /* 0x000e6c0008000a00 */
[----:B------:R-:W2:Y:S01]  /*0030*/  LDC R4, c[0x0][0x3a0] ;  /* 0x0000e800ff047b82 */ /* 0x000ea20000000800 */
[----:B------:R-:W0:Y:S01]  /*0040*/  S2R R2, SR_CTAID.Y ;  /* 0x0000000000027919 */ /* 0x000e220000002600 */
[----:B------:R-:W3:Y:S01]  /*0050*/  LDCU UR6, c[0x0][0x360] ;  /* 0x00006c00ff0677ac */ /* 0x000ee20008000800 */
[----:B------:R-:W3:Y:S01]  /*0060*/  S2R R0, SR_TID.X ;  /* 0x0000000000007919 */ /* 0x000ee20000002100 */
[----:B------:R-:W0:Y:S01]  /*0070*/  LDCU UR7, c[0x0][0x364] ;  /* 0x00006c80ff0777ac */ /* 0x000e220008000800 */
[----:B------:R-:W3:Y:S01]  /*0080*/  S2R R3, SR_CTAID.X ;  /* 0x0000000000037919 */ /* 0x000ee20000002500 */
[----:B------:R-:W4:Y:S01]  /*0090*/  LDCU UR8, c[0x0][0x3a0] ;  /* 0x00007400ff0877ac */ /* 0x000f220008000800 */
[----:B-1----:R-:W-:-:S04]  /*00a0*/  UISETP.LT.AND UP0, UPT, UR4, UR5, UPT ;  /* 0x000000050400728c */ /* 0x002fc8000bf01270 */
[----:B------:R-:W-:Y:S01]  /*00b0*/  USEL UR4, UR4, UR5, UP0 ;  /* 0x0000000504047287 */ /* 0x000fe20008000000 */
[----:B--2---:R-:W-:Y:S02]  /*00c0*/  ISETP.GE.AND P0, PT, R4, 0x1, PT ;  /* 0x000000010400780c */ /* 0x004fe40003f06270 */
[----:B----4-:R-:W-:Y:S01]  /*00d0*/  MOV R12, UR8 ;  /* 0x00000008000c7c02 */ /* 0x010fe20008000f00 */
[----:B0-----:R-:W-:-:S05]  /*00e0*/  IMAD R13, R2, UR7, R13 ;  /* 0x00000007020d7c24 */ /* 0x001fca000f8e020d */
[----:B------:R-:W-:Y:S01]  /*00f0*/  ISETP.GE.OR P0, PT, R13, UR4, !P0 ;  /* 0x000000040d007c0c */ /* 0x000fe2000c706670 */
[----:B---3--:R-:W-:-:S12]  /*0100*/  IMAD R0, R3, UR6, R0 ;  /* 0x0000000603007c24 */ /* 0x008fd8000f8e0200 */
[----:B------:R-:W-:Y:S05]  /*0110*/  @P0 EXIT ;  /* 0x000000000000094d */ /* 0x000fea0003800000 */
[----:B------:R-:W0:Y:S01]  /*0120*/  LDC.64 R6, c[0x0][0x390] ;  /* 0x0000e400ff067b82 */ /* 0x000e220000000a00 */
[----:B------:R-:W-:Y:S01]  /*0130*/  IMAD R9, R13, UR5, R0 ;  /* 0x000000050d097c24 */ /* 0x000fe2000f8e0200 */
[----:B------:R-:W1:Y:S06]  /*0140*/  LDCU.64 UR6, c[0x0][0x358] ;  /* 0x00006b00ff0677ac */ /* 0x000e6c0008000a00 */
[----:B------:R-:W2:Y:S08]  /*0150*/  LDC.64 R2, c[0x0][0x380] ;  /* 0x0000e000ff027b82 */ /* 0x000eb00000000a00 */
[----:B------:R-:W3:Y:S01]  /*0160*/  LDC.64 R4, c[0x0][0x388] ;  /* 0x0000e200ff047b82 */ /* 0x000ee20000000a00 */
[----:B01----:R-:W-:-:S07]  /*0170*/  IMAD.WIDE R6, R9, 0x4, R6 ;  /* 0x0000000409067825 */ /* 0x003fce00078e0206 */
.L_x_0:
[----:B------:R-:W-:Y:S02]  /*0180*/  IMAD R9, R13, R12, R12 ;  /* 0x0000000c0d097224 */ /* 0x000fe400078e020c */
[----:B------:R-:W-:Y:S02]  /*0190*/  IMAD R11, R12, UR5, R0 ;  /* 0x000000050c0b7c24 */ /* 0x000fe4000f8e0200 */
[----:B--2---:R-:W-:-:S04]  /*01a0*/  IMAD.WIDE.U32 R8, R9, 0x4, R2 ;  /* 0x0000000409087825 */ /* 0x004fc800078e0002 */
[----:B---3--:R-:W-:Y:S02]  /*01b0*/  IMAD.WIDE R10, R11, 0x4, R4 ;  /* 0x000000040b0a7825 */ /* 0x008fe400078e0204 */
[----:B------:R-:W2:Y:S04]  /*01c0*/  LDG.E R8, desc[UR6][R8.64] ;  /* 0x0000000608087981 */ /* 0x000ea8000c1e1900 */
[----:B------:R-:W2:Y:S01]  /*01d0*/  LDG.E R11, desc[UR6][R10.64] ;  /* 0x000000060a0b7981 */ /* 0x000ea2000c1e1900 */
[----:B------:R-:W-:Y:S01]  /*01e0*/  IADD3 R12, PT, PT, R12, 0x1, RZ ;  /* 0x000000010c0c7810 */ /* 0x000fe20007ffe0ff */
[----:B0-2---:R-:W-:-:S05]  /*01f0*/  FMUL R15, R8, R11 ;  /* 0x0000000b080f7220 */ /* 0x005fca0000400000 */
[----:B------:R0:W-:Y:S01]  /*0200*/  STG.E desc[UR6][R6.64], R15 ;  /* 0x0000000f06007986 */ /* 0x0001e2000c101906 */
[----:B------:R-:W-:Y:S05]  /*0210*/  BRA `(.L_x_0) ;  /* 0xfffffffc00d87947 */ /* 0x000fea000383ffff */
.L_x_1:
[----:B------:R-:W-:-:S00]  /*0220*/  BRA `(.L_x_1) ;  /* 0xfffffffc00fc7947 */ /* 0x000fc0000383ffff */
[----:B------:R-:W-:-:S00]  /*0230*/  NOP ;  /* 0x0000000000007918 */ /* 0x000fc00000000000 */
        /* <DEDUP_REMOVED lines=12> */
.L_x_2:


//--------------------- .nv.shared.reserved.0     --------------------------
	.section	.nv.shared.reserved.0,"aw",@nobits
	.weak		__nv_reservedSMEM_offset_0_alias
	.size		__nv_reservedSMEM_offset_0_alias, 0, 64
	.other		__nv_reservedSMEM_offset_0_alias,@"STO_CUDA_RESERVED_SHARED STV_DEFAULT"
__nv_reservedSMEM_offset_0_alias:
	.zero		0
	.zero		64


//--------------------- .nv.constant0._Z14MatrixMultiplyPfS_S_iii --------------------------
	.section	.nv.constant0._Z14MatrixMultiplyPfS_S_iii,"a",@progbits
	.sectionflags	@""
	.align	4
.nv.constant0._Z14MatrixMultiplyPfS_S_iii:
	.zero		932


//--------------------- SYMBOLS --------------------------

	.type		.nv.reservedSmem.offset0,@object
	.size		.nv.reservedSmem.offset0,0x4
